//
// Generated by NVIDIA NVVM Compiler
//
// Compiler Build ID: CL-36424714
// Cuda compilation tools, release 13.0, V13.0.88
// Based on NVVM 20.0.0
//

.version 9.0
.target sm_100
.address_size 64

	// .globl	_Z10VecDiffGPUPiS_S_

.visible .entry _Z10VecDiffGPUPiS_S_(
	.param .u64 .ptr .align 1 _Z10VecDiffGPUPiS_S__param_0,
	.param .u64 .ptr .align 1 _Z10VecDiffGPUPiS_S__param_1,
	.param .u64 .ptr .align 1 _Z10VecDiffGPUPiS_S__param_2
)
{
	.reg .pred 	%p<2>;
	.reg .b32 	%r<5>;
	.reg .b64 	%rd<11>;

	ld.param.u64 	%rd1, [_Z10VecDiffGPUPiS_S__param_0];
	ld.param.u64 	%rd2, [_Z10VecDiffGPUPiS_S__param_1];
	ld.param.u64 	%rd3, [_Z10VecDiffGPUPiS_S__param_2];
	mov.u32 	%r1, %ctaid.x;
	setp.gt.u32 	%p1, %r1, 1023;
	@%p1 bra 	$L__BB0_2;
	cvta.to.global.u64 	%rd4, %rd1;
	cvta.to.global.u64 	%rd5, %rd2;
	cvta.to.global.u64 	%rd6, %rd3;
	mul.wide.u32 	%rd7, %r1, 4;
	add.s64 	%rd8, %rd4, %rd7;
	ld.global.u32 	%r2, [%rd8];
	add.s64 	%rd9, %rd5, %rd7;
	ld.global.u32 	%r3, [%rd9];
	sub.s32 	%r4, %r2, %r3;
	add.s64 	%rd10, %rd6, %rd7;
	st.global.u32 	[%rd10], %r4;
$L__BB0_2:
	ret;

}


// ===== COMPILED SASS (sm_100) =====

	.target	sm_100

	.elftype	@"ET_EXEC"


//--------------------- .note.nv.tkinfo           --------------------------
	.section	.note.nv.tkinfo,"",@"SHT_NOTE"
	.sectionflags	@"SHF_NOTE_NV_TKINFO"
	.tkinfo
        /*0018*/ 	.word	0x00000002
        /*0030*/ 	.string	""
        /*0030*/ 	.string	"ptxas"
        /*0030*/ 	.string	"Cuda compilation tools, release 13.0, V13.0.88"
        /*0030*/ 	.string	"Build cuda_13.0.r13.0/compiler.36424714_0"
        /*0030*/ 	.string	"-arch sm_100 -m 64 "



//--------------------- .note.nv.cuinfo           --------------------------
	.section	.note.nv.cuinfo,"",@"SHT_NOTE"
	.sectionflags	@"SHF_NOTE_NV_CUINFO"
        /*0018*/ 	.short	0x0002
        /*001a*/ 	.short	0x0064
        /*001c*/ 	.short	0x0082
	.zero		2


//--------------------- .nv.info                  --------------------------
	.section	.nv.info,"",@"SHT_CUDA_INFO"
	.align	4


	//----- nvinfo : EIATTR_REGCOUNT
	.align		4
        /*0000*/ 	.byte	0x04, 0x2f
        /*0002*/ 	.short	(.L_1 - .L_0)
	.align		4
.L_0:
        /*0004*/ 	.word	index@(_Z10VecDiffGPUPiS_S_)
        /*0008*/ 	.word	0x0000000c


	//----- nvinfo : EIATTR_FRAME_SIZE
	.align		4
.L_1:
        /*000c*/ 	.byte	0x04, 0x11
        /*000e*/ 	.short	(.L_3 - .L_2)
	.align		4
.L_2:
        /*0010*/ 	.word	index@(_Z10VecDiffGPUPiS_S_)
        /*0014*/ 	.word	0x00000000


	//----- nvinfo : EIATTR_MIN_STACK_SIZE
	.align		4
.L_3:
        /*0018*/ 	.byte	0x04, 0x12
        /*001a*/ 	.short	(.L_5 - .L_4)
	.align		4
.L_4:
        /*001c*/ 	.word	index@(_Z10VecDiffGPUPiS_S_)
        /*0020*/ 	.word	0x00000000
.L_5:


//--------------------- .nv.compat                --------------------------
	.section	.nv.compat,"",@"SHT_CUDA_COMPAT_INFO"
	.align	4
        /*0000*/ 	.byte	0x02, 0x09, 0x00, 0x00, 0x02, 0x02, 0x01, 0x00, 0x02, 0x05, 0x05, 0x00, 0x03, 0x07, 0x01, 0x01
        /*0010*/ 	.byte	0x02, 0x03, 0x00, 0x00, 0x02, 0x06, 0x01, 0x00, 0x04, 0x0b, 0x08, 0x00, 0x09, 0x00, 0x00, 0x00
        /*0020*/ 	.byte	0x00, 0x00, 0x00, 0x00


//--------------------- .nv.info._Z10VecDiffGPUPiS_S_ --------------------------
	.section	.nv.info._Z10VecDiffGPUPiS_S_,"",@"SHT_CUDA_INFO"
	.sectionflags	@""
	.align	4


	//----- nvinfo : EIATTR_CUDA_API_VERSION
	.align		4
        /*0000*/ 	.byte	0x04, 0x37
        /*0002*/ 	.short	(.L_7 - .L_6)
.L_6:
        /*0004*/ 	.word	0x00000082


	//----- nvinfo : EIATTR_KPARAM_INFO
	.align		4
.L_7:
        /*0008*/ 	.byte	0x04, 0x17
        /*000a*/ 	.short	(.L_9 - .L_8)
.L_8:
        /*000c*/ 	.word	0x00000000
        /*0010*/ 	.short	0x0002
        /*0012*/ 	.short	0x0010
        /*0014*/ 	.byte	0x00, 0xf5, 0x21, 0x00


	//----- nvinfo : EIATTR_KPARAM_INFO
	.align		4
.L_9:
        /*0018*/ 	.byte	0x04, 0x17
        /*001a*/ 	.short	(.L_11 - .L_10)
.L_10:
        /*001c*/ 	.word	0x00000000
        /*0020*/ 	.short	0x0001
        /*0022*/ 	.short	0x0008
        /*0024*/ 	.byte	0x00, 0xf5, 0x21, 0x00


	//----- nvinfo : EIATTR_KPARAM_INFO
	.align		4
.L_11:
        /*0028*/ 	.byte	0x04, 0x17
        /*002a*/ 	.short	(.L_13 - .L_12)
.L_12:
        /*002c*/ 	.word	0x00000000
        /*0030*/ 	.short	0x0000
        /*0032*/ 	.short	0x0000
        /*0034*/ 	.byte	0x00, 0xf5, 0x21, 0x00


	//----- nvinfo : EIATTR_SPARSE_MMA_MASK
	.align		4
.L_13:
        /*0038*/ 	.byte	0x03, 0x50
        /*003a*/ 	.short	0x0000


	//----- nvinfo : EIATTR_MAXREG_COUNT
	.align		4
        /*003c*/ 	.byte	0x03, 0x1b
        /*003e*/ 	.short	0x00ff


	//----- nvinfo : EIATTR_MERCURY_ISA_VERSION
	.align		4
        /*0040*/ 	.byte	0x03, 0x5f
        /*0042*/ 	.short	0x0101


	//----- nvinfo : EIATTR_VRC_CTA_INIT_COUNT
	.align		4
        /*0044*/ 	.byte	0x02, 0x4a
	.zero		1
	.zero		1


	//----- nvinfo : EIATTR_EXIT_INSTR_OFFSETS
	.align		4
        /*0048*/ 	.byte	0x04, 0x1c
        /*004a*/ 	.short	(.L_15 - .L_14)


	//   ....[0]....
.L_14:
        /*004c*/ 	.word	0x00000030


	//   ....[1]....
        /*0050*/ 	.word	0x000000f0


	//----- nvinfo : EIATTR_CBANK_PARAM_SIZE
	.align		4
.L_15:
        /*0054*/ 	.byte	0x03, 0x19
        /*0056*/ 	.short	0x0018


	//----- nvinfo : EIATTR_PARAM_CBANK
	.align		4
        /*0058*/ 	.byte	0x04, 0x0a
        /*005a*/ 	.short	(.L_17 - .L_16)
	.align		4
.L_16:
        /*005c*/ 	.word	index@(.nv.constant0._Z10VecDiffGPUPiS_S_)
        /*0060*/ 	.short	0x0380
        /*0062*/ 	.short	0x0018


	//----- nvinfo : EIATTR_SW_WAR
	.align		4
.L_17:
        /*0064*/ 	.byte	0x04, 0x36
        /*0066*/ 	.short	(.L_19 - .L_18)
.L_18:
        /*0068*/ 	.word	0x00000008
.L_19:


//--------------------- .nv.callgraph             --------------------------
	.section	.nv.callgraph,"",@"SHT_CUDA_CALLGRAPH"
	.align	4
	.sectionentsize	8
	.align		4
        /*0000*/ 	.word	0x00000000
	.align		4
        /*0004*/ 	.word	0xffffffff
	.align		4
        /*0008*/ 	.word	0x00000000
	.align		4
        /*000c*/ 	.word	0xfffffffe
	.align		4
        /*0010*/ 	.word	0x00000000
	.align		4
        /*0014*/ 	.word	0xfffffffd
	.align		4
        /*0018*/ 	.word	0x00000000
	.align		4
        /*001c*/ 	.word	0xfffffffc


//--------------------- .text._Z10VecDiffGPUPiS_S_ --------------------------
	.section	.text._Z10VecDiffGPUPiS_S_,"ax",@progbits
	.align	128
        .global         _Z10VecDiffGPUPiS_S_
        .type           _Z10VecDiffGPUPiS_S_,@function
        .size           _Z10VecDiffGPUPiS_S_,(.L_x_1 - _Z10VecDiffGPUPiS_S_)
        .other          _Z10VecDiffGPUPiS_S_,@"STO_CUDA_ENTRY STV_DEFAULT"
_Z10VecDiffGPUPiS_S_:
.text._Z10VecDiffGPUPiS_S_:
[----:B------:R-:W-:Y:S01]  /*0000*/  LDC R1, c[0x0][0x37c] ;  /* 0x0000df00ff017b82 */ /* 0x000fe20000000800 */
[----:B------:R-:W0:Y:S02]  /*0010*/  S2R R9, SR_CTAID.X ;  /* 0x0000000000097919 */ /* 0x000e240000002500 */
[----:B0-----:R-:W-:-:S13]  /*0020*/  ISETP.GT.U32.AND P0, PT, R9, 0x3ff, PT ;  /* 0x000003ff0900780c */ /* 0x001fda0003f04070 */
[----:B------:R-:W-:Y:S05]  /*0030*/  @P0 EXIT ;  /* 0x000000000000094d */ /* 0x000fea0003800000 */
[----:B------:R-:W0:Y:S01]  /*0040*/  LDC.64 R2, c[0x0][0x380] ;  /* 0x0000e000ff027b82 */ /* 0x000e220000000a00 */
[----:B------:R-:W1:Y:S07]  /*0050*/  LDCU.64 UR4, c[0x0][0x358] ;  /* 0x00006b00ff0477ac */ /* 0x000e6e0008000a00 */
[----:B------:R-:W2:Y:S08]  /*0060*/  LDC.64 R4, c[0x0][0x388] ;  /* 0x0000e200ff047b82 */ /* 0x000eb00000000a00 */
[----:B------:R-:W3:Y:S01]  /*0070*/  LDC.64 R6, c[0x0][0x390] ;  /* 0x0000e400ff067b82 */ /* 0x000ee20000000a00 */
[----:B0-----:R-:W-:-:S06]  /*0080*/  IMAD.WIDE.U32 R2, R9, 0x4, R2 ;  /* 0x0000000409027825 */ /* 0x001fcc00078e0002 */
[----:B-1----:R-:W4:Y:S01]  /*0090*/  LDG.E R2, desc[UR4][R2.64] ;  /* 0x0000000402027981 */ /* 0x002f22000c1e1900 */
[----:B--2---:R-:W-:-:S06]  /*00a0*/  IMAD.WIDE.U32 R4, R9, 0x4, R4 ;  /* 0x0000000409047825 */ /* 0x004fcc00078e0004 */
[----:B------:R-:W4:Y:S01]  /*00b0*/  LDG.E R5, desc[UR4][R4.64] ;  /* 0x0000000404057981 */ /* 0x000f22000c1e1900 */
[----:B---3--:R-:W-:Y:S01]  /*00c0*/  IMAD.WIDE.U32 R6, R9, 0x4, R6 ;  /* 0x0000000409067825 */ /* 0x008fe200078e0006 */
[----:B----4-:R-:W-:-:S05]  /*00d0*/  IADD3 R9, PT, PT, R2, -R5, RZ ;  /* 0x8000000502097210 */ /* 0x010fca0007ffe0ff */
[----:B------:R-:W-:Y:S01]  /*00e0*/  STG.E desc[UR4][R6.64], R9 ;  /* 0x0000000906007986 */ /* 0x000fe2000c101904 */
[----:B------:R-:W-:Y:S05]  /*00f0*/  EXIT ;  /* 0x000000000000794d */ /* 0x000fea0003800000 */
.L_x_0:
[----:B------:R-:W-:-:S00]  /*0100*/  BRA `(.L_x_0) ;  /* 0xfffffffc00fc7947 */ /* 0x000fc0000383ffff */
[----:B------:R-:W-:-:S00]  /*0110*/  NOP ;  /* 0x0000000000007918 */ /* 0x000fc00000000000 */
        /* <DEDUP_REMOVED lines=14> */
.L_x_1:


//--------------------- .nv.shared.reserved.0     --------------------------
	.section	.nv.shared.reserved.0,"aw",@nobits
	.weak		__nv_reservedSMEM_offset_0_alias
	.size		__nv_reservedSMEM_offset_0_alias, 0, 64
	.other		__nv_reservedSMEM_offset_0_alias,@"STO_CUDA_RESERVED_SHARED STV_DEFAULT"
__nv_reservedSMEM_offset_0_alias:
	.zero		0
	.zero		64


//--------------------- .nv.constant0._Z10VecDiffGPUPiS_S_ --------------------------
	.section	.nv.constant0._Z10VecDiffGPUPiS_S_,"a",@progbits
	.sectionflags	@""
	.align	4
.nv.constant0._Z10VecDiffGPUPiS_S_:
	.zero		920


//--------------------- SYMBOLS --------------------------

	.type		.nv.reservedSmem.offset0,@object
	.size		.nv.reservedSmem.offset0,0x4
